//
// Generated by NVIDIA NVVM Compiler
//
// Compiler Build ID: CL-36424714
// Cuda compilation tools, release 13.0, V13.0.88
// Based on NVVM 20.0.0
//

.version 9.0
.target sm_100
.address_size 64

	// .globl	_Z3gpuv
.extern .func  (.param .b32 func_retval0) vprintf
(
	.param .b64 vprintf_param_0,
	.param .b64 vprintf_param_1
)
;
.global .align 1 .b8 $str[62] = {104, 101, 108, 108, 111, 32, 103, 112, 117, 44, 32, 98, 108, 111, 99, 107, 73, 100, 120, 46, 120, 58, 32, 37, 100, 44, 32, 98, 108, 111, 99, 107, 68, 105, 109, 46, 120, 58, 32, 37, 100, 44, 32, 116, 104, 114, 101, 97, 100, 73, 100, 120, 46, 120, 58, 32, 37, 100, 32, 32, 10};

.visible .entry _Z3gpuv()
{
	.local .align 8 .b8 	__local_depot0[16];
	.reg .b64 	%SP;
	.reg .b64 	%SPL;
	.reg .b32 	%r<6>;
	.reg .b64 	%rd<5>;

	mov.u64 	%SPL, __local_depot0;
	cvta.local.u64 	%SP, %SPL;
	add.u64 	%rd1, %SP, 0;
	add.u64 	%rd2, %SPL, 0;
	mov.u32 	%r1, %ctaid.x;
	mov.u32 	%r2, %ntid.x;
	mov.u32 	%r3, %tid.x;
	st.local.v2.u32 	[%rd2], {%r1, %r2};
	st.local.u32 	[%rd2+8], %r3;
	mov.u64 	%rd3, $str;
	cvta.global.u64 	%rd4, %rd3;
	{ // callseq 0, 0
	.param .b64 param0;
	st.param.b64 	[param0], %rd4;
	.param .b64 param1;
	st.param.b64 	[param1], %rd1;
	.param .b32 retval0;
	call.uni (retval0), 
	vprintf, 
	(
	param0, 
	param1
	);
	ld.param.b32 	%r4, [retval0];
	} // callseq 0
	ret;

}


// ===== COMPILED SASS (sm_100) =====

	.target	sm_100

	.elftype	@"ET_EXEC"


//--------------------- .note.nv.tkinfo           --------------------------
	.section	.note.nv.tkinfo,"",@"SHT_NOTE"
	.sectionflags	@"SHF_NOTE_NV_TKINFO"
	.tkinfo
        /*0018*/ 	.word	0x00000002
        /*0030*/ 	.string	""
        /*0030*/ 	.string	"ptxas"
        /*0030*/ 	.string	"Cuda compilation tools, release 13.0, V13.0.88"
        /*0030*/ 	.string	"Build cuda_13.0.r13.0/compiler.36424714_0"
        /*0030*/ 	.string	"-arch sm_100 -m 64 "



//--------------------- .note.nv.cuinfo           --------------------------
	.section	.note.nv.cuinfo,"",@"SHT_NOTE"
	.sectionflags	@"SHF_NOTE_NV_CUINFO"
        /*0018*/ 	.short	0x0002
        /*001a*/ 	.short	0x0064
        /*001c*/ 	.short	0x0082
	.zero		2


//--------------------- .nv.info                  --------------------------
	.section	.nv.info,"",@"SHT_CUDA_INFO"
	.align	4


	//----- nvinfo : EIATTR_REGCOUNT
	.align		4
        /*0000*/ 	.byte	0x04, 0x2f
        /*0002*/ 	.short	(.L_2 - .L_1)
	.align		4
.L_1:
        /*0004*/ 	.word	index@(_Z3gpuv)
        /*0008*/ 	.word	0x00000018


	//----- nvinfo : EIATTR_FRAME_SIZE
	.align		4
.L_2:
        /*000c*/ 	.byte	0x04, 0x11
        /*000e*/ 	.short	(.L_4 - .L_3)
	.align		4
.L_3:
        /*0010*/ 	.word	index@(_Z3gpuv)
        /*0014*/ 	.word	0x00000010


	//----- nvinfo : EIATTR_MIN_STACK_SIZE
	.align		4
.L_4:
        /*0018*/ 	.byte	0x04, 0x12
        /*001a*/ 	.short	(.L_6 - .L_5)
	.align		4
.L_5:
        /*001c*/ 	.word	index@(_Z3gpuv)
        /*0020*/ 	.word	0x00000010
.L_6:


//--------------------- .nv.compat                --------------------------
	.section	.nv.compat,"",@"SHT_CUDA_COMPAT_INFO"
	.align	4
        /*0000*/ 	.byte	0x02, 0x09, 0x00, 0x00, 0x02, 0x02, 0x01, 0x00, 0x02, 0x05, 0x05, 0x00, 0x03, 0x07, 0x01, 0x01
        /*0010*/ 	.byte	0x02, 0x03, 0x00, 0x00, 0x02, 0x06, 0x01, 0x00, 0x04, 0x0b, 0x08, 0x00, 0x09, 0x00, 0x00, 0x00
        /*0020*/ 	.byte	0x00, 0x00, 0x00, 0x00


//--------------------- .nv.info._Z3gpuv          --------------------------
	.section	.nv.info._Z3gpuv,"",@"SHT_CUDA_INFO"
	.sectionflags	@""
	.align	4


	//----- nvinfo : EIATTR_CUDA_API_VERSION
	.align		4
        /*0000*/ 	.byte	0x04, 0x37
        /*0002*/ 	.short	(.L_8 - .L_7)
.L_7:
        /*0004*/ 	.word	0x00000082


	//----- nvinfo : EIATTR_SPARSE_MMA_MASK
	.align		4
.L_8:
        /*0008*/ 	.byte	0x03, 0x50
        /*000a*/ 	.short	0x0000


	//----- nvinfo : EIATTR_MAXREG_COUNT
	.align		4
        /*000c*/ 	.byte	0x03, 0x1b
        /*000e*/ 	.short	0x00ff


	//----- nvinfo : EIATTR_EXTERNS
	.align		4
        /*0010*/ 	.byte	0x04, 0x0f
        /*0012*/ 	.short	(.L_10 - .L_9)


	//   ....[0]....
	.align		4
.L_9:
        /*0014*/ 	.word	index@(vprintf)


	//----- nvinfo : EIATTR_MERCURY_ISA_VERSION
	.align		4
.L_10:
        /*0018*/ 	.byte	0x03, 0x5f
        /*001a*/ 	.short	0x0101


	//----- nvinfo : EIATTR_VRC_CTA_INIT_COUNT
	.align		4
        /*001c*/ 	.byte	0x02, 0x4a
	.zero		1
	.zero		1


	//----- nvinfo : EIATTR_SYSCALL_OFFSETS
	.align		4
        /*0020*/ 	.byte	0x04, 0x46
        /*0022*/ 	.short	(.L_12 - .L_11)


	//   ....[0]....
.L_11:
        /*0024*/ 	.word	0x00000110


	//----- nvinfo : EIATTR_EXIT_INSTR_OFFSETS
	.align		4
.L_12:
        /*0028*/ 	.byte	0x04, 0x1c
        /*002a*/ 	.short	(.L_14 - .L_13)


	//   ....[0]....
.L_13:
        /*002c*/ 	.word	0x00000120


	//----- nvinfo : EIATTR_SW_WAR
	.align		4
.L_14:
        /*0030*/ 	.byte	0x04, 0x36
        /*0032*/ 	.short	(.L_16 - .L_15)
.L_15:
        /*0034*/ 	.word	0x00000008
.L_16:


//--------------------- .nv.callgraph             --------------------------
	.section	.nv.callgraph,"",@"SHT_CUDA_CALLGRAPH"
	.align	4
	.sectionentsize	8
	.align		4
        /*0000*/ 	.word	0x00000000
	.align		4
        /*0004*/ 	.word	0xffffffff
	.align		4
        /*0008*/ 	.word	index@(_Z3gpuv)
	.align		4
        /*000c*/ 	.word	index@(vprintf)
	.align		4
        /*0010*/ 	.word	0x00000000
	.align		4
        /*0014*/ 	.word	0xfffffffe
	.align		4
        /*0018*/ 	.word	0x00000000
	.align		4
        /*001c*/ 	.word	0xfffffffd
	.align		4
        /*0020*/ 	.word	0x00000000
	.align		4
        /*0024*/ 	.word	0xfffffffc


//--------------------- .nv.constant4             --------------------------
	.section	.nv.constant4,"a",@progbits
	.align	8
	.align		8
.nv.constant4:
        /*0000*/ 	.dword	vprintf
	.align		8
        /*0008*/ 	.dword	$str


//--------------------- .text._Z3gpuv             --------------------------
	.section	.text._Z3gpuv,"ax",@progbits
	.align	128
        .global         _Z3gpuv
        .type           _Z3gpuv,@function
        .size           _Z3gpuv,(.L_x_2 - _Z3gpuv)
        .other          _Z3gpuv,@"STO_CUDA_ENTRY STV_DEFAULT"
_Z3gpuv:
.text._Z3gpuv:
[----:B------:R-:W0:Y:S01]  /*0000*/  LDC R1, c[0x0][0x37c] ;  /* 0x0000df00ff017b82 */ /* 0x000e220000000800 */
[----:B------:R-:W1:Y:S01]  /*0010*/  S2R R10, SR_TID.X ;  /* 0x00000000000a7919 */ /* 0x000e620000002100 */
[----:B------:R-:W2:Y:S06]  /*0020*/  LDCU UR5, c[0x0][0x2fc] ;  /* 0x00005f80ff0577ac */ /* 0x000eac0008000800 */
[----:B------:R-:W3:Y:S01]  /*0030*/  LDC R9, c[0x0][0x360] ;  /* 0x0000d800ff097b82 */ /* 0x000ee20000000800 */
[----:B0-----:R-:W-:Y:S01]  /*0040*/  VIADD R1, R1, 0xfffffff0 ;  /* 0xfffffff001017836 */ /* 0x001fe20000000000 */
[----:B------:R-:W3:Y:S01]  /*0050*/  S2R R8, SR_CTAID.X ;  /* 0x0000000000087919 */ /* 0x000ee20000002500 */
[----:B------:R-:W-:Y:S01]  /*0060*/  MOV R0, 0x0 ;  /* 0x0000000000007802 */ /* 0x000fe20000000f00 */
[----:B------:R-:W0:Y:S04]  /*0070*/  LDCU UR4, c[0x0][0x2f8] ;  /* 0x00005f00ff0477ac */ /* 0x000e280008000800 */
[----:B------:R4:W5:Y:S01]  /*0080*/  LDC.64 R2, c[0x4][R0] ;  /* 0x0100000000027b82 */ /* 0x0009620000000a00 */
[----:B------:R-:W2:Y:S01]  /*0090*/  LDCU.64 UR6, c[0x4][0x8] ;  /* 0x01000100ff0677ac */ /* 0x000ea20008000a00 */
[----:B0-----:R-:W-:Y:S01]  /*00a0*/  IADD3 R6, P0, PT, R1, UR4, RZ ;  /* 0x0000000401067c10 */ /* 0x001fe2000ff1e0ff */
[----:B--2---:R-:W-:Y:S01]  /*00b0*/  IMAD.U32 R4, RZ, RZ, UR6 ;  /* 0x00000006ff047e24 */ /* 0x004fe2000f8e00ff */
[----:B------:R-:W-:-:S03]  /*00c0*/  MOV R5, UR7 ;  /* 0x0000000700057c02 */ /* 0x000fc60008000f00 */
[----:B------:R-:W-:Y:S01]  /*00d0*/  IMAD.X R7, RZ, RZ, UR5, P0 ;  /* 0x00000005ff077e24 */ /* 0x000fe200080e06ff */
[----:B-1----:R4:W-:Y:S04]  /*00e0*/  STL [R1+0x8], R10 ;  /* 0x0000080a01007387 */ /* 0x0029e80000100800 */
[----:B---3--:R4:W-:Y:S03]  /*00f0*/  STL.64 [R1], R8 ;  /* 0x0000000801007387 */ /* 0x0089e60000100a00 */
[----:B------:R-:W-:-:S07]  /*0100*/  LEPC R20, `(.L_x_0) ;  /* 0x000000001014794e */ /* 0x000fce0000000000 */
[----:B----45:R-:W-:Y:S05]  /*0110*/  CALL.ABS.NOINC R2 ;  /* 0x0000000002007343 */ /* 0x030fea0003c00000 */
.L_x_0:
[----:B------:R-:W-:Y:S05]  /*0120*/  EXIT ;  /* 0x000000000000794d */ /* 0x000fea0003800000 */
.L_x_1:
[----:B------:R-:W-:-:S00]  /*0130*/  BRA `(.L_x_1) ;  /* 0xfffffffc00fc7947 */ /* 0x000fc0000383ffff */
[----:B------:R-:W-:-:S00]  /*0140*/  NOP ;  /* 0x0000000000007918 */ /* 0x000fc00000000000 */
        /* <DEDUP_REMOVED lines=11> */
.L_x_2:


//--------------------- .nv.global.init           --------------------------
	.section	.nv.global.init,"aw",@progbits
.nv.global.init:
	.type		$str,@object
	.size		$str,(.L_0 - $str)
$str:
        /*0000*/ 	.byte	0x68, 0x65, 0x6c, 0x6c, 0x6f, 0x20, 0x67, 0x70, 0x75, 0x2c, 0x20, 0x62, 0x6c, 0x6f, 0x63, 0x6b
        /*0010*/ 	.byte	0x49, 0x64, 0x78, 0x2e, 0x78, 0x3a, 0x20, 0x25, 0x64, 0x2c, 0x20, 0x62, 0x6c, 0x6f, 0x63, 0x6b
        /*0020*/ 	.byte	0x44, 0x69, 0x6d, 0x2e, 0x78, 0x3a, 0x20, 0x25, 0x64, 0x2c, 0x20, 0x74, 0x68, 0x72, 0x65, 0x61
        /*0030*/ 	.byte	0x64, 0x49, 0x64, 0x78, 0x2e, 0x78, 0x3a, 0x20, 0x25, 0x64, 0x20, 0x20, 0x0a, 0x00
.L_0:


//--------------------- .nv.shared.reserved.0     --------------------------
	.section	.nv.shared.reserved.0,"aw",@nobits
	.weak		__nv_reservedSMEM_offset_0_alias
	.size		__nv_reservedSMEM_offset_0_alias, 0, 64
	.other		__nv_reservedSMEM_offset_0_alias,@"STO_CUDA_RESERVED_SHARED STV_DEFAULT"
__nv_reservedSMEM_offset_0_alias:
	.zero		0
	.zero		64


//--------------------- .nv.constant0._Z3gpuv     --------------------------
	.section	.nv.constant0._Z3gpuv,"a",@progbits
	.sectionflags	@""
	.align	4
.nv.constant0._Z3gpuv:
	.zero		896


//--------------------- SYMBOLS --------------------------

	.type		.nv.reservedSmem.offset0,@object
	.size		.nv.reservedSmem.offset0,0x4
	.type		vprintf,@function
